//
// Generated by NVIDIA NVVM Compiler
//
// Compiler Build ID: CL-36424714
// Cuda compilation tools, release 13.0, V13.0.88
// Based on NVVM 20.0.0
//

.version 9.0
.target sm_100
.address_size 64

	// .globl	_Z10fp32KernelPfS_S_
.extern .func  (.param .b32 func_retval0) vprintf
(
	.param .b64 vprintf_param_0,
	.param .b64 vprintf_param_1
)
;
.global .align 1 .b8 $str[33] = {66, 108, 111, 99, 107, 32, 73, 68, 32, 37, 100, 32, 111, 110, 32, 83, 77, 32, 37, 100, 44, 32, 84, 104, 114, 101, 97, 100, 32, 37, 100, 10};

.visible .entry _Z10fp32KernelPfS_S_(
	.param .u64 .ptr .align 1 _Z10fp32KernelPfS_S__param_0,
	.param .u64 .ptr .align 1 _Z10fp32KernelPfS_S__param_1,
	.param .u64 .ptr .align 1 _Z10fp32KernelPfS_S__param_2
)
{
	.local .align 8 .b8 	__local_depot0[16];
	.reg .b64 	%SP;
	.reg .b64 	%SPL;
	.reg .pred 	%p<2>;
	.reg .b32 	%r<9>;
	.reg .b32 	%f<4>;
	.reg .b64 	%rd<15>;

	mov.u64 	%SPL, __local_depot0;
	cvta.local.u64 	%SP, %SPL;
	ld.param.u64 	%rd1, [_Z10fp32KernelPfS_S__param_0];
	ld.param.u64 	%rd2, [_Z10fp32KernelPfS_S__param_1];
	ld.param.u64 	%rd3, [_Z10fp32KernelPfS_S__param_2];
	mov.u32 	%r1, %ctaid.x;
	mov.u32 	%r5, %ntid.x;
	mov.u32 	%r6, %tid.x;
	mad.lo.s32 	%r2, %r1, %r5, %r6;
	// begin inline asm
	mov.u32 %r4, %smid;
	// end inline asm
	setp.gt.s32 	%p1, %r2, 719;
	@%p1 bra 	$L__BB0_2;
	add.u64 	%rd4, %SP, 0;
	add.u64 	%rd5, %SPL, 0;
	cvta.to.global.u64 	%rd6, %rd1;
	cvta.to.global.u64 	%rd7, %rd2;
	cvta.to.global.u64 	%rd8, %rd3;
	mul.wide.s32 	%rd9, %r2, 4;
	add.s64 	%rd10, %rd6, %rd9;
	ld.global.f32 	%f1, [%rd10];
	add.s64 	%rd11, %rd7, %rd9;
	ld.global.f32 	%f2, [%rd11];
	add.f32 	%f3, %f1, %f2;
	add.s64 	%rd12, %rd8, %rd9;
	st.global.f32 	[%rd12], %f3;
	st.local.v2.u32 	[%rd5], {%r1, %r4};
	st.local.u32 	[%rd5+8], %r2;
	mov.u64 	%rd13, $str;
	cvta.global.u64 	%rd14, %rd13;
	{ // callseq 0, 0
	.param .b64 param0;
	st.param.b64 	[param0], %rd14;
	.param .b64 param1;
	st.param.b64 	[param1], %rd4;
	.param .b32 retval0;
	call.uni (retval0), 
	vprintf, 
	(
	param0, 
	param1
	);
	ld.param.b32 	%r7, [retval0];
	} // callseq 0
$L__BB0_2:
	ret;

}


// ===== COMPILED SASS (sm_100) =====

	.target	sm_100

	.elftype	@"ET_EXEC"


//--------------------- .note.nv.tkinfo           --------------------------
	.section	.note.nv.tkinfo,"",@"SHT_NOTE"
	.sectionflags	@"SHF_NOTE_NV_TKINFO"
	.tkinfo
        /*0018*/ 	.word	0x00000002
        /*0030*/ 	.string	""
        /*0030*/ 	.string	"ptxas"
        /*0030*/ 	.string	"Cuda compilation tools, release 13.0, V13.0.88"
        /*0030*/ 	.string	"Build cuda_13.0.r13.0/compiler.36424714_0"
        /*0030*/ 	.string	"-arch sm_100 -m 64 "



//--------------------- .note.nv.cuinfo           --------------------------
	.section	.note.nv.cuinfo,"",@"SHT_NOTE"
	.sectionflags	@"SHF_NOTE_NV_CUINFO"
        /*0018*/ 	.short	0x0002
        /*001a*/ 	.short	0x0064
        /*001c*/ 	.short	0x0082
	.zero		2


//--------------------- .nv.info                  --------------------------
	.section	.nv.info,"",@"SHT_CUDA_INFO"
	.align	4


	//----- nvinfo : EIATTR_REGCOUNT
	.align		4
        /*0000*/ 	.byte	0x04, 0x2f
        /*0002*/ 	.short	(.L_2 - .L_1)
	.align		4
.L_1:
        /*0004*/ 	.word	index@(_Z10fp32KernelPfS_S_)
        /*0008*/ 	.word	0x00000018


	//----- nvinfo : EIATTR_FRAME_SIZE
	.align		4
.L_2:
        /*000c*/ 	.byte	0x04, 0x11
        /*000e*/ 	.short	(.L_4 - .L_3)
	.align		4
.L_3:
        /*0010*/ 	.word	index@(_Z10fp32KernelPfS_S_)
        /*0014*/ 	.word	0x00000010


	//----- nvinfo : EIATTR_MIN_STACK_SIZE
	.align		4
.L_4:
        /*0018*/ 	.byte	0x04, 0x12
        /*001a*/ 	.short	(.L_6 - .L_5)
	.align		4
.L_5:
        /*001c*/ 	.word	index@(_Z10fp32KernelPfS_S_)
        /*0020*/ 	.word	0x00000010
.L_6:


//--------------------- .nv.compat                --------------------------
	.section	.nv.compat,"",@"SHT_CUDA_COMPAT_INFO"
	.align	4
        /*0000*/ 	.byte	0x02, 0x09, 0x00, 0x00, 0x02, 0x02, 0x01, 0x00, 0x02, 0x05, 0x05, 0x00, 0x03, 0x07, 0x01, 0x01
        /*0010*/ 	.byte	0x02, 0x03, 0x00, 0x00, 0x02, 0x06, 0x01, 0x00, 0x04, 0x0b, 0x08, 0x00, 0x09, 0x00, 0x00, 0x00
        /*0020*/ 	.byte	0x00, 0x00, 0x00, 0x00


//--------------------- .nv.info._Z10fp32KernelPfS_S_ --------------------------
	.section	.nv.info._Z10fp32KernelPfS_S_,"",@"SHT_CUDA_INFO"
	.sectionflags	@""
	.align	4


	//----- nvinfo : EIATTR_CUDA_API_VERSION
	.align		4
        /*0000*/ 	.byte	0x04, 0x37
        /*0002*/ 	.short	(.L_8 - .L_7)
.L_7:
        /*0004*/ 	.word	0x00000082


	//----- nvinfo : EIATTR_KPARAM_INFO
	.align		4
.L_8:
        /*0008*/ 	.byte	0x04, 0x17
        /*000a*/ 	.short	(.L_10 - .L_9)
.L_9:
        /*000c*/ 	.word	0x00000000
        /*0010*/ 	.short	0x0002
        /*0012*/ 	.short	0x0010
        /*0014*/ 	.byte	0x00, 0xf5, 0x21, 0x00


	//----- nvinfo : EIATTR_KPARAM_INFO
	.align		4
.L_10:
        /*0018*/ 	.byte	0x04, 0x17
        /*001a*/ 	.short	(.L_12 - .L_11)
.L_11:
        /*001c*/ 	.word	0x00000000
        /*0020*/ 	.short	0x0001
        /*0022*/ 	.short	0x0008
        /*0024*/ 	.byte	0x00, 0xf5, 0x21, 0x00


	//----- nvinfo : EIATTR_KPARAM_INFO
	.align		4
.L_12:
        /*0028*/ 	.byte	0x04, 0x17
        /*002a*/ 	.short	(.L_14 - .L_13)
.L_13:
        /*002c*/ 	.word	0x00000000
        /*0030*/ 	.short	0x0000
        /*0032*/ 	.short	0x0000
        /*0034*/ 	.byte	0x00, 0xf5, 0x21, 0x00


	//----- nvinfo : EIATTR_SPARSE_MMA_MASK
	.align		4
.L_14:
        /*0038*/ 	.byte	0x03, 0x50
        /*003a*/ 	.short	0x0000


	//----- nvinfo : EIATTR_MAXREG_COUNT
	.align		4
        /*003c*/ 	.byte	0x03, 0x1b
        /*003e*/ 	.short	0x00ff


	//----- nvinfo : EIATTR_EXTERNS
	.align		4
        /*0040*/ 	.byte	0x04, 0x0f
        /*0042*/ 	.short	(.L_16 - .L_15)


	//   ....[0]....
	.align		4
.L_15:
        /*0044*/ 	.word	index@(vprintf)


	//----- nvinfo : EIATTR_MERCURY_ISA_VERSION
	.align		4
.L_16:
        /*0048*/ 	.byte	0x03, 0x5f
        /*004a*/ 	.short	0x0101


	//----- nvinfo : EIATTR_VRC_CTA_INIT_COUNT
	.align		4
        /*004c*/ 	.byte	0x02, 0x4a
	.zero		1
	.zero		1


	//----- nvinfo : EIATTR_SYSCALL_OFFSETS
	.align		4
        /*0050*/ 	.byte	0x04, 0x46
        /*0052*/ 	.short	(.L_18 - .L_17)


	//   ....[0]....
.L_17:
        /*0054*/ 	.word	0x00000200


	//----- nvinfo : EIATTR_EXIT_INSTR_OFFSETS
	.align		4
.L_18:
        /*0058*/ 	.byte	0x04, 0x1c
        /*005a*/ 	.short	(.L_20 - .L_19)


	//   ....[0]....
.L_19:
        /*005c*/ 	.word	0x000000b0


	//   ....[1]....
        /*0060*/ 	.word	0x00000210


	//----- nvinfo : EIATTR_CRS_STACK_SIZE
	.align		4
.L_20:
        /*0064*/ 	.byte	0x04, 0x1e
        /*0066*/ 	.short	(.L_22 - .L_21)
.L_21:
        /*0068*/ 	.word	0x00000000


	//----- nvinfo : EIATTR_CBANK_PARAM_SIZE
	.align		4
.L_22:
        /*006c*/ 	.byte	0x03, 0x19
        /*006e*/ 	.short	0x0018


	//----- nvinfo : EIATTR_PARAM_CBANK
	.align		4
        /*0070*/ 	.byte	0x04, 0x0a
        /*0072*/ 	.short	(.L_24 - .L_23)
	.align		4
.L_23:
        /*0074*/ 	.word	index@(.nv.constant0._Z10fp32KernelPfS_S_)
        /*0078*/ 	.short	0x0380
        /*007a*/ 	.short	0x0018


	//----- nvinfo : EIATTR_SW_WAR
	.align		4
.L_24:
        /*007c*/ 	.byte	0x04, 0x36
        /*007e*/ 	.short	(.L_26 - .L_25)
.L_25:
        /*0080*/ 	.word	0x00000008
.L_26:


//--------------------- .nv.callgraph             --------------------------
	.section	.nv.callgraph,"",@"SHT_CUDA_CALLGRAPH"
	.align	4
	.sectionentsize	8
	.align		4
        /*0000*/ 	.word	0x00000000
	.align		4
        /*0004*/ 	.word	0xffffffff
	.align		4
        /*0008*/ 	.word	index@(_Z10fp32KernelPfS_S_)
	.align		4
        /*000c*/ 	.word	index@(vprintf)
	.align		4
        /*0010*/ 	.word	0x00000000
	.align		4
        /*0014*/ 	.word	0xfffffffe
	.align		4
        /*0018*/ 	.word	0x00000000
	.align		4
        /*001c*/ 	.word	0xfffffffd
	.align		4
        /*0020*/ 	.word	0x00000000
	.align		4
        /*0024*/ 	.word	0xfffffffc


//--------------------- .nv.constant4             --------------------------
	.section	.nv.constant4,"a",@progbits
	.align	8
	.align		8
.nv.constant4:
        /*0000*/ 	.dword	vprintf
	.align		8
        /*0008*/ 	.dword	$str


//--------------------- .text._Z10fp32KernelPfS_S_ --------------------------
	.section	.text._Z10fp32KernelPfS_S_,"ax",@progbits
	.align	128
        .global         _Z10fp32KernelPfS_S_
        .type           _Z10fp32KernelPfS_S_,@function
        .size           _Z10fp32KernelPfS_S_,(.L_x_2 - _Z10fp32KernelPfS_S_)
        .other          _Z10fp32KernelPfS_S_,@"STO_CUDA_ENTRY STV_DEFAULT"
_Z10fp32KernelPfS_S_:
.text._Z10fp32KernelPfS_S_:
[----:B------:R-:W0:Y:S01]  /*0000*/  LDC R1, c[0x0][0x37c] ;  /* 0x0000df00ff017b82 */ /* 0x000e220000000800 */
[----:B------:R-:W1:Y:S01]  /*0010*/  S2R R3, SR_TID.X ;  /* 0x0000000000037919 */ /* 0x000e620000002100 */
[----:B------:R-:W2:Y:S01]  /*0020*/  LDCU UR5, c[0x0][0x2fc] ;  /* 0x00005f80ff0577ac */ /* 0x000ea20008000800 */
[----:B0-----:R-:W-:Y:S01]  /*0030*/  IADD3 R1, PT, PT, R1, -0x10, RZ ;  /* 0xfffffff001017810 */ /* 0x001fe20007ffe0ff */
[----:B------:R-:W1:Y:S01]  /*0040*/  S2R R2, SR_CTAID.X ;  /* 0x0000000000027919 */ /* 0x000e620000002500 */
[----:B------:R-:W1:Y:S01]  /*0050*/  LDCU UR6, c[0x0][0x360] ;  /* 0x00006c00ff0677ac */ /* 0x000e620008000800 */
[----:B------:R-:W0:Y:S02]  /*0060*/  LDCU UR4, c[0x0][0x2f8] ;  /* 0x00005f00ff0477ac */ /* 0x000e240008000800 */
[----:B0-----:R-:W-:-:S04]  /*0070*/  IADD3 R6, P1, PT, R1, UR4, RZ ;  /* 0x0000000401067c10 */ /* 0x001fc8000ff3e0ff */
[----:B--2---:R-:W-:Y:S01]  /*0080*/  IADD3.X R7, PT, PT, RZ, UR5, RZ, P1, !PT ;  /* 0x00000005ff077c10 */ /* 0x004fe20008ffe4ff */
[----:B-1----:R-:W-:-:S05]  /*0090*/  IMAD R0, R2, UR6, R3 ;  /* 0x0000000602007c24 */ /* 0x002fca000f8e0203 */
[----:B------:R-:W-:-:S13]  /*00a0*/  ISETP.GT.AND P0, PT, R0, 0x2cf, PT ;  /* 0x000002cf0000780c */ /* 0x000fda0003f04270 */
[----:B------:R-:W-:Y:S05]  /*00b0*/  @P0 EXIT ;  /* 0x000000000000094d */ /* 0x000fea0003800000 */
[----:B------:R-:W0:Y:S01]  /*00c0*/  LDC.64 R4, c[0x0][0x380] ;  /* 0x0000e000ff047b82 */ /* 0x000e220000000a00 */
[----:B------:R-:W1:Y:S07]  /*00d0*/  LDCU.64 UR4, c[0x0][0x358] ;  /* 0x00006b00ff0477ac */ /* 0x000e6e0008000a00 */
[----:B------:R-:W2:Y:S01]  /*00e0*/  LDC.64 R14, c[0x0][0x388] ;  /* 0x0000e200ff0e7b82 */ /* 0x000ea20000000a00 */
[----:B------:R-:W3:Y:S07]  /*00f0*/  S2R R3, SR_VIRTUALSMID ;  /* 0x0000000000037919 */ /* 0x000eee0000004300 */
[----:B------:R-:W4:Y:S01]  /*0100*/  LDC.64 R10, c[0x0][0x390] ;  /* 0x0000e400ff0a7b82 */ /* 0x000f220000000a00 */
[----:B------:R-:W-:Y:S01]  /*0110*/  MOV R9, 0x0 ;  /* 0x0000000000097802 */ /* 0x000fe20000000f00 */
[----:B------:R-:W5:Y:S01]  /*0120*/  LDCU.64 UR6, c[0x4][0x8] ;  /* 0x01000100ff0677ac */ /* 0x000f620008000a00 */
[----:B0-----:R-:W-:-:S06]  /*0130*/  IMAD.WIDE R4, R0, 0x4, R4 ;  /* 0x0000000400047825 */ /* 0x001fcc00078e0204 */
[----:B-1----:R5:W5:Y:S01]  /*0140*/  LDG.E R4, desc[UR4][R4.64] ;  /* 0x0000000404047981 */ /* 0x002b62000c1e1900 */
[----:B--2---:R-:W-:-:S06]  /*0150*/  IMAD.WIDE R14, R0, 0x4, R14 ;  /* 0x00000004000e7825 */ /* 0x004fcc00078e020e */
[----:B------:R-:W2:Y:S01]  /*0160*/  LDG.E R15, desc[UR4][R14.64] ;  /* 0x000000040e0f7981 */ /* 0x000ea2000c1e1900 */
[----:B----4-:R-:W-:Y:S01]  /*0170*/  IMAD.WIDE R10, R0, 0x4, R10 ;  /* 0x00000004000a7825 */ /* 0x010fe200078e020a */
[----:B------:R0:W1:Y:S02]  /*0180*/  LDC.64 R12, c[0x4][R9] ;  /* 0x01000000090c7b82 */ /* 0x0000640000000a00 */
[----:B---3--:R0:W-:Y:S04]  /*0190*/  STL.64 [R1], R2 ;  /* 0x0000000201007387 */ /* 0x0081e80000100a00 */
[----:B------:R0:W-:Y:S01]  /*01a0*/  STL [R1+0x8], R0 ;  /* 0x0000080001007387 */ /* 0x0001e20000100800 */
[----:B-----5:R-:W-:Y:S01]  /*01b0*/  MOV R5, UR7 ;  /* 0x0000000700057c02 */ /* 0x020fe20008000f00 */
[----:B--2---:R-:W-:-:S05]  /*01c0*/  FADD R8, R4, R15 ;  /* 0x0000000f04087221 */ /* 0x004fca0000000000 */
[----:B------:R0:W-:Y:S01]  /*01d0*/  STG.E desc[UR4][R10.64], R8 ;  /* 0x000000080a007986 */ /* 0x0001e2000c101904 */
[----:B-1----:R-:W-:-:S07]  /*01e0*/  MOV R4, UR6 ;  /* 0x0000000600047c02 */ /* 0x002fce0008000f00 */
[----:B------:R-:W-:-:S07]  /*01f0*/  LEPC R20, `(.L_x_0) ;  /* 0x000000001014794e */ /* 0x000fce0000000000 */
[----:B0-----:R-:W-:Y:S05]  /*0200*/  CALL.ABS.NOINC R12 ;  /* 0x000000000c007343 */ /* 0x001fea0003c00000 */
.L_x_0:
[----:B------:R-:W-:Y:S05]  /*0210*/  EXIT ;  /* 0x000000000000794d */ /* 0x000fea0003800000 */
.L_x_1:
[----:B------:R-:W-:-:S00]  /*0220*/  BRA `(.L_x_1) ;  /* 0xfffffffc00fc7947 */ /* 0x000fc0000383ffff */
[----:B------:R-:W-:-:S00]  /*0230*/  NOP ;  /* 0x0000000000007918 */ /* 0x000fc00000000000 */
        /* <DEDUP_REMOVED lines=12> */
.L_x_2:


//--------------------- .nv.global.init           --------------------------
	.section	.nv.global.init,"aw",@progbits
.nv.global.init:
	.type		$str,@object
	.size		$str,(.L_0 - $str)
$str:
        /*0000*/ 	.byte	0x42, 0x6c, 0x6f, 0x63, 0x6b, 0x20, 0x49, 0x44, 0x20, 0x25, 0x64, 0x20, 0x6f, 0x6e, 0x20, 0x53
        /*0010*/ 	.byte	0x4d, 0x20, 0x25, 0x64, 0x2c, 0x20, 0x54, 0x68, 0x72, 0x65, 0x61, 0x64, 0x20, 0x25, 0x64, 0x0a
        /*0020*/ 	.byte	0x00
.L_0:


//--------------------- .nv.shared.reserved.0     --------------------------
	.section	.nv.shared.reserved.0,"aw",@nobits
	.weak		__nv_reservedSMEM_offset_0_alias
	.size		__nv_reservedSMEM_offset_0_alias, 0, 64
	.other		__nv_reservedSMEM_offset_0_alias,@"STO_CUDA_RESERVED_SHARED STV_DEFAULT"
__nv_reservedSMEM_offset_0_alias:
	.zero		0
	.zero		64


//--------------------- .nv.constant0._Z10fp32KernelPfS_S_ --------------------------
	.section	.nv.constant0._Z10fp32KernelPfS_S_,"a",@progbits
	.sectionflags	@""
	.align	4
.nv.constant0._Z10fp32KernelPfS_S_:
	.zero		920


//--------------------- SYMBOLS --------------------------

	.type		.nv.reservedSmem.offset0,@object
	.size		.nv.reservedSmem.offset0,0x4
	.type		vprintf,@function
